//
// Generated by NVIDIA NVVM Compiler
//
// Compiler Build ID: CL-36424714
// Cuda compilation tools, release 13.0, V13.0.88
// Based on NVVM 20.0.0
//

.version 9.0
.target sm_100
.address_size 64

	// .globl	_Z11hist_kernelPKciPi
// _ZZ11hist_kernelPKciPiE12block_counts has been demoted

.visible .entry _Z11hist_kernelPKciPi(
	.param .u64 .ptr .align 1 _Z11hist_kernelPKciPi_param_0,
	.param .u32 _Z11hist_kernelPKciPi_param_1,
	.param .u64 .ptr .align 1 _Z11hist_kernelPKciPi_param_2
)
{
	.reg .pred 	%p<7>;
	.reg .b16 	%rs<2>;
	.reg .b32 	%r<39>;
	.reg .b64 	%rd<13>;
	// demoted variable
	.shared .align 4 .b8 _ZZ11hist_kernelPKciPiE12block_counts[40];
	ld.param.u64 	%rd6, [_Z11hist_kernelPKciPi_param_0];
	ld.param.u32 	%r20, [_Z11hist_kernelPKciPi_param_1];
	ld.param.u64 	%rd7, [_Z11hist_kernelPKciPi_param_2];
	mov.u32 	%r38, %tid.x;
	setp.gt.u32 	%p1, %r38, 9;
	@%p1 bra 	$L__BB0_3;
	mov.u32 	%r2, %ntid.x;
	shl.b32 	%r21, %r38, 2;
	mov.u32 	%r22, _ZZ11hist_kernelPKciPiE12block_counts;
	add.s32 	%r34, %r22, %r21;
	shl.b32 	%r4, %r2, 2;
	mov.u32 	%r35, %r38;
$L__BB0_2:
	mov.b32 	%r23, 0;
	st.shared.u32 	[%r34], %r23;
	add.s32 	%r35, %r35, %r2;
	add.s32 	%r34, %r34, %r4;
	setp.lt.u32 	%p2, %r35, 10;
	@%p2 bra 	$L__BB0_2;
$L__BB0_3:
	bar.sync 	0;
	mov.u32 	%r24, %ctaid.x;
	mov.u32 	%r9, %ntid.x;
	mad.lo.s32 	%r36, %r24, %r9, %r38;
	setp.ge.s32 	%p3, %r36, %r20;
	@%p3 bra 	$L__BB0_6;
	mov.u32 	%r25, %nctaid.x;
	mul.lo.s32 	%r11, %r25, %r9;
	cvta.to.global.u64 	%rd1, %rd6;
	mov.u32 	%r27, _ZZ11hist_kernelPKciPiE12block_counts;
$L__BB0_5:
	cvt.s64.s32 	%rd8, %r36;
	add.s64 	%rd9, %rd1, %rd8;
	ld.global.s8 	%rs1, [%rd9];
	mul.wide.s16 	%r26, %rs1, 4;
	add.s32 	%r28, %r27, %r26;
	atom.shared.add.u32 	%r29, [%r28+-192], 1;
	add.s32 	%r36, %r36, %r11;
	setp.lt.s32 	%p4, %r36, %r20;
	@%p4 bra 	$L__BB0_5;
$L__BB0_6:
	setp.gt.u32 	%p5, %r38, 9;
	bar.sync 	0;
	@%p5 bra 	$L__BB0_9;
	mul.wide.u32 	%rd10, %r38, 4;
	cvta.to.global.u64 	%rd11, %rd7;
	add.s64 	%rd12, %rd11, %rd10;
	mul.wide.u32 	%rd3, %r9, 4;
	shl.b32 	%r30, %r38, 2;
	mov.u32 	%r31, _ZZ11hist_kernelPKciPiE12block_counts;
	add.s32 	%r37, %r31, %r30;
	shl.b32 	%r15, %r9, 2;
$L__BB0_8:
	ld.shared.u32 	%r32, [%r37];
	atom.global.add.u32 	%r33, [%rd12], %r32;
	add.s32 	%r38, %r38, %r9;
	add.s64 	%rd12, %rd12, %rd3;
	add.s32 	%r37, %r37, %r15;
	setp.lt.u32 	%p6, %r38, 10;
	@%p6 bra 	$L__BB0_8;
$L__BB0_9:
	ret;

}


// ===== COMPILED SASS (sm_100) =====

	.target	sm_100

	.elftype	@"ET_EXEC"


//--------------------- .note.nv.tkinfo           --------------------------
	.section	.note.nv.tkinfo,"",@"SHT_NOTE"
	.sectionflags	@"SHF_NOTE_NV_TKINFO"
	.tkinfo
        /*0018*/ 	.word	0x00000002
        /*0030*/ 	.string	""
        /*0030*/ 	.string	"ptxas"
        /*0030*/ 	.string	"Cuda compilation tools, release 13.0, V13.0.88"
        /*0030*/ 	.string	"Build cuda_13.0.r13.0/compiler.36424714_0"
        /*0030*/ 	.string	"-arch sm_100 -m 64 "



//--------------------- .note.nv.cuinfo           --------------------------
	.section	.note.nv.cuinfo,"",@"SHT_NOTE"
	.sectionflags	@"SHF_NOTE_NV_CUINFO"
        /*0018*/ 	.short	0x0002
        /*001a*/ 	.short	0x0064
        /*001c*/ 	.short	0x0082
	.zero		2


//--------------------- .nv.info                  --------------------------
	.section	.nv.info,"",@"SHT_CUDA_INFO"
	.align	4


	//----- nvinfo : EIATTR_REGCOUNT
	.align		4
        /*0000*/ 	.byte	0x04, 0x2f
        /*0002*/ 	.short	(.L_1 - .L_0)
	.align		4
.L_0:
        /*0004*/ 	.word	index@(_Z11hist_kernelPKciPi)
        /*0008*/ 	.word	0x0000000c


	//----- nvinfo : EIATTR_FRAME_SIZE
	.align		4
.L_1:
        /*000c*/ 	.byte	0x04, 0x11
        /*000e*/ 	.short	(.L_3 - .L_2)
	.align		4
.L_2:
        /*0010*/ 	.word	index@(_Z11hist_kernelPKciPi)
        /*0014*/ 	.word	0x00000000


	//----- nvinfo : EIATTR_MIN_STACK_SIZE
	.align		4
.L_3:
        /*0018*/ 	.byte	0x04, 0x12
        /*001a*/ 	.short	(.L_5 - .L_4)
	.align		4
.L_4:
        /*001c*/ 	.word	index@(_Z11hist_kernelPKciPi)
        /*0020*/ 	.word	0x00000000
.L_5:


//--------------------- .nv.compat                --------------------------
	.section	.nv.compat,"",@"SHT_CUDA_COMPAT_INFO"
	.align	4
        /*0000*/ 	.byte	0x02, 0x09, 0x00, 0x00, 0x02, 0x02, 0x01, 0x00, 0x02, 0x05, 0x05, 0x00, 0x03, 0x07, 0x01, 0x01
        /*0010*/ 	.byte	0x02, 0x03, 0x00, 0x00, 0x02, 0x06, 0x01, 0x00, 0x04, 0x0b, 0x08, 0x00, 0x09, 0x00, 0x00, 0x00
        /*0020*/ 	.byte	0x00, 0x00, 0x00, 0x00


//--------------------- .nv.info._Z11hist_kernelPKciPi --------------------------
	.section	.nv.info._Z11hist_kernelPKciPi,"",@"SHT_CUDA_INFO"
	.sectionflags	@""
	.align	4


	//----- nvinfo : EIATTR_CUDA_API_VERSION
	.align		4
        /*0000*/ 	.byte	0x04, 0x37
        /*0002*/ 	.short	(.L_7 - .L_6)
.L_6:
        /*0004*/ 	.word	0x00000082


	//----- nvinfo : EIATTR_KPARAM_INFO
	.align		4
.L_7:
        /*0008*/ 	.byte	0x04, 0x17
        /*000a*/ 	.short	(.L_9 - .L_8)
.L_8:
        /*000c*/ 	.word	0x00000000
        /*0010*/ 	.short	0x0002
        /*0012*/ 	.short	0x0010
        /*0014*/ 	.byte	0x00, 0xf5, 0x21, 0x00


	//----- nvinfo : EIATTR_KPARAM_INFO
	.align		4
.L_9:
        /*0018*/ 	.byte	0x04, 0x17
        /*001a*/ 	.short	(.L_11 - .L_10)
.L_10:
        /*001c*/ 	.word	0x00000000
        /*0020*/ 	.short	0x0001
        /*0022*/ 	.short	0x0008
        /*0024*/ 	.byte	0x00, 0xf0, 0x11, 0x00


	//----- nvinfo : EIATTR_KPARAM_INFO
	.align		4
.L_11:
        /*0028*/ 	.byte	0x04, 0x17
        /*002a*/ 	.short	(.L_13 - .L_12)
.L_12:
        /*002c*/ 	.word	0x00000000
        /*0030*/ 	.short	0x0000
        /*0032*/ 	.short	0x0000
        /*0034*/ 	.byte	0x00, 0xf5, 0x21, 0x00


	//----- nvinfo : EIATTR_SPARSE_MMA_MASK
	.align		4
.L_13:
        /*0038*/ 	.byte	0x03, 0x50
        /*003a*/ 	.short	0x0000


	//----- nvinfo : EIATTR_MAXREG_COUNT
	.align		4
        /*003c*/ 	.byte	0x03, 0x1b
        /*003e*/ 	.short	0x00ff


	//----- nvinfo : EIATTR_NUM_BARRIERS
	.align		4
        /*0040*/ 	.byte	0x02, 0x4c
        /*0042*/ 	.byte	0x01
	.zero		1


	//----- nvinfo : EIATTR_MERCURY_ISA_VERSION
	.align		4
        /*0044*/ 	.byte	0x03, 0x5f
        /*0046*/ 	.short	0x0101


	//----- nvinfo : EIATTR_VRC_CTA_INIT_COUNT
	.align		4
        /*0048*/ 	.byte	0x02, 0x4a
	.zero		1
	.zero		1


	//----- nvinfo : EIATTR_EXIT_INSTR_OFFSETS
	.align		4
        /*004c*/ 	.byte	0x04, 0x1c
        /*004e*/ 	.short	(.L_15 - .L_14)


	//   ....[0]....
.L_14:
        /*0050*/ 	.word	0x000002b0


	//   ....[1]....
        /*0054*/ 	.word	0x00000390


	//----- nvinfo : EIATTR_CRS_STACK_SIZE
	.align		4
.L_15:
        /*0058*/ 	.byte	0x04, 0x1e
        /*005a*/ 	.short	(.L_17 - .L_16)
.L_16:
        /*005c*/ 	.word	0x00000000


	//----- nvinfo : EIATTR_CBANK_PARAM_SIZE
	.align		4
.L_17:
        /*0060*/ 	.byte	0x03, 0x19
        /*0062*/ 	.short	0x0018


	//----- nvinfo : EIATTR_PARAM_CBANK
	.align		4
        /*0064*/ 	.byte	0x04, 0x0a
        /*0066*/ 	.short	(.L_19 - .L_18)
	.align		4
.L_18:
        /*0068*/ 	.word	index@(.nv.constant0._Z11hist_kernelPKciPi)
        /*006c*/ 	.short	0x0380
        /*006e*/ 	.short	0x0018


	//----- nvinfo : EIATTR_SW_WAR
	.align		4
.L_19:
        /*0070*/ 	.byte	0x04, 0x36
        /*0072*/ 	.short	(.L_21 - .L_20)
.L_20:
        /*0074*/ 	.word	0x00000008
.L_21:


//--------------------- .nv.callgraph             --------------------------
	.section	.nv.callgraph,"",@"SHT_CUDA_CALLGRAPH"
	.align	4
	.sectionentsize	8
	.align		4
        /*0000*/ 	.word	0x00000000
	.align		4
        /*0004*/ 	.word	0xffffffff
	.align		4
        /*0008*/ 	.word	0x00000000
	.align		4
        /*000c*/ 	.word	0xfffffffe
	.align		4
        /*0010*/ 	.word	0x00000000
	.align		4
        /*0014*/ 	.word	0xfffffffd
	.align		4
        /*0018*/ 	.word	0x00000000
	.align		4
        /*001c*/ 	.word	0xfffffffc


//--------------------- .text._Z11hist_kernelPKciPi --------------------------
	.section	.text._Z11hist_kernelPKciPi,"ax",@progbits
	.align	128
        .global         _Z11hist_kernelPKciPi
        .type           _Z11hist_kernelPKciPi,@function
        .size           _Z11hist_kernelPKciPi,(.L_x_8 - _Z11hist_kernelPKciPi)
        .other          _Z11hist_kernelPKciPi,@"STO_CUDA_ENTRY STV_DEFAULT"
_Z11hist_kernelPKciPi:
.text._Z11hist_kernelPKciPi:
[----:B------:R-:W-:Y:S01]  /*0000*/  LDC R1, c[0x0][0x37c] ;  /* 0x0000df00ff017b82 */ /* 0x000fe20000000800 */
[----:B------:R-:W0:Y:S01]  /*0010*/  S2R R5, SR_TID.X ;  /* 0x0000000000057919 */ /* 0x000e220000002100 */
[----:B------:R-:W-:Y:S01]  /*0020*/  BSSY.RECONVERGENT B0, `(.L_x_0) ;  /* 0x000000e000007945 */ /* 0x000fe20003800200 */
[----:B0-----:R-:W-:-:S13]  /*0030*/  ISETP.GT.U32.AND P0, PT, R5, 0x9, PT ;  /* 0x000000090500780c */ /* 0x001fda0003f04070 */
[----:B------:R-:W-:Y:S05]  /*0040*/  @P0 BRA `(.L_x_1) ;  /* 0x00000000002c0947 */ /* 0x000fea0003800000 */
[----:B------:R-:W0:Y:S01]  /*0050*/  S2UR UR5, SR_CgaCtaId ;  /* 0x00000000000579c3 */ /* 0x000e220000008800 */
[----:B------:R-:W-:Y:S01]  /*0060*/  UMOV UR4, 0x400 ;  /* 0x0000040000047882 */ /* 0x000fe20000000000 */
[----:B------:R-:W-:-:S06]  /*0070*/  IMAD.MOV.U32 R2, RZ, RZ, R5 ;  /* 0x000000ffff027224 */ /* 0x000fcc00078e0005 */
[----:B------:R-:W1:Y:S01]  /*0080*/  LDC R3, c[0x0][0x360] ;  /* 0x0000d800ff037b82 */ /* 0x000e620000000800 */
[----:B0-----:R-:W-:-:S06]  /*0090*/  ULEA UR4, UR5, UR4, 0x18 ;  /* 0x0000000405047291 */ /* 0x001fcc000f8ec0ff */
[----:B------:R-:W-:-:S07]  /*00a0*/  LEA R0, R5, UR4, 0x2 ;  /* 0x0000000405007c11 */ /* 0x000fce000f8e10ff */
.L_x_2:
[C---:B-1----:R-:W-:Y:S01]  /*00b0*/  IMAD.IADD R2, R3.reuse, 0x1, R2 ;  /* 0x0000000103027824 */ /* 0x042fe200078e0202 */
[----:B------:R0:W-:Y:S04]  /*00c0*/  STS [R0], RZ ;  /* 0x000000ff00007388 */ /* 0x0001e80000000800 */
[----:B------:R-:W-:Y:S01]  /*00d0*/  ISETP.GE.U32.AND P0, PT, R2, 0xa, PT ;  /* 0x0000000a0200780c */ /* 0x000fe20003f06070 */
[----:B0-----:R-:W-:-:S12]  /*00e0*/  IMAD R0, R3, 0x4, R0 ;  /* 0x0000000403007824 */ /* 0x001fd800078e0200 */
[----:B------:R-:W-:Y:S05]  /*00f0*/  @!P0 BRA `(.L_x_2) ;  /* 0xfffffffc00ec8947 */ /* 0x000fea000383ffff */
.L_x_1:
[----:B------:R-:W-:Y:S05]  /*0100*/  BSYNC.RECONVERGENT B0 ;  /* 0x0000000000007941 */ /* 0x000fea0003800200 */
.L_x_0:
[----:B------:R-:W0:Y:S01]  /*0110*/  S2UR UR4, SR_CTAID.X ;  /* 0x00000000000479c3 */ /* 0x000e220000002500 */
[----:B------:R-:W1:Y:S01]  /*0120*/  LDCU UR5, c[0x0][0x388] ;  /* 0x00007100ff0577ac */ /* 0x000e620008000800 */
[----:B------:R-:W-:Y:S06]  /*0130*/  BSSY.RECONVERGENT B0, `(.L_x_3) ;  /* 0x0000016000007945 */ /* 0x000fec0003800200 */
[----:B------:R-:W-:Y:S01]  /*0140*/  BAR.SYNC.DEFER_BLOCKING 0x0 ;  /* 0x0000000000007b1d */ /* 0x000fe20000010000 */
[----:B------:R-:W-:-:S07]  /*0150*/  ISETP.GT.U32.AND P0, PT, R5, 0x9, PT ;  /* 0x000000090500780c */ /* 0x000fce0003f04070 */
[----:B------:R-:W0:Y:S01]  /*0160*/  LDC R6, c[0x0][0x360] ;  /* 0x0000d800ff067b82 */ /* 0x000e220000000800 */
[----:B------:R-:W2:Y:S01]  /*0170*/  LDCU.64 UR6, c[0x0][0x358] ;  /* 0x00006b00ff0677ac */ /* 0x000ea20008000a00 */
[----:B------:R-:W3:Y:S01]  /*0180*/  LDCU.64 UR8, c[0x0][0x380] ;  /* 0x00007000ff0877ac */ /* 0x000ee20008000a00 */
[----:B0-----:R-:W-:-:S05]  /*0190*/  IMAD R0, R6, UR4, R5 ;  /* 0x0000000406007c24 */ /* 0x001fca000f8e0205 */
[----:B-1----:R-:W-:-:S13]  /*01a0*/  ISETP.GE.AND P1, PT, R0, UR5, PT ;  /* 0x0000000500007c0c */ /* 0x002fda000bf26270 */
[----:B--23--:R-:W-:Y:S05]  /*01b0*/  @P1 BRA `(.L_x_4) ;  /* 0x0000000000341947 */ /* 0x00cfea0003800000 */
[----:B------:R-:W0:Y:S01]  /*01c0*/  S2R R3, SR_CgaCtaId ;  /* 0x0000000000037919 */ /* 0x000e220000008800 */
[----:B------:R-:W1:Y:S01]  /*01d0*/  LDCU UR4, c[0x0][0x370] ;  /* 0x00006e00ff0477ac */ /* 0x000e620008000800 */
[----:B------:R-:W-:Y:S01]  /*01e0*/  MOV R2, 0x400 ;  /* 0x0000040000027802 */ /* 0x000fe20000000f00 */
[----:B-1----:R-:W-:-:S03]  /*01f0*/  IMAD R7, R6, UR4, RZ ;  /* 0x0000000406077c24 */ /* 0x002fc6000f8e02ff */
[----:B0-----:R-:W-:-:S07]  /*0200*/  LEA R9, R3, R2, 0x18 ;  /* 0x0000000203097211 */ /* 0x001fce00078ec0ff */
.L_x_5:
[----:B------:R-:W-:-:S04]  /*0210*/  IADD3 R2, P1, PT, R0, UR8, RZ ;  /* 0x0000000800027c10 */ /* 0x000fc8000ff3e0ff */
[----:B------:R-:W-:-:S05]  /*0220*/  LEA.HI.X.SX32 R3, R0, UR9, 0x1, P1 ;  /* 0x0000000900037c11 */ /* 0x000fca00088f0eff */
[----:B------:R-:W2:Y:S01]  /*0230*/  LDG.E.S8 R2, desc[UR6][R2.64] ;  /* 0x0000000602027981 */ /* 0x000ea2000c1e1300 */
[----:B------:R-:W-:-:S05]  /*0240*/  IMAD.IADD R0, R7, 0x1, R0 ;  /* 0x0000000107007824 */ /* 0x000fca00078e0200 */
[----:B------:R-:W-:Y:S01]  /*0250*/  ISETP.GE.AND P1, PT, R0, UR5, PT ;  /* 0x0000000500007c0c */ /* 0x000fe2000bf26270 */
[----:B0-2---:R-:W-:-:S05]  /*0260*/  IMAD R4, R2, 0x4, R9 ;  /* 0x0000000402047824 */ /* 0x005fca00078e0209 */
[----:B------:R0:W-:Y:S07]  /*0270*/  ATOMS.POPC.INC.32 RZ, [R4+URZ+-0xc0] ;  /* 0xffff400004ff7f8c */ /* 0x0001ee000d8000ff */
[----:B------:R-:W-:Y:S05]  /*0280*/  @!P1 BRA `(.L_x_5) ;  /* 0xfffffffc00e09947 */ /* 0x000fea000383ffff */
.L_x_4:
[----:B------:R-:W-:Y:S05]  /*0290*/  BSYNC.RECONVERGENT B0 ;  /* 0x0000000000007941 */ /* 0x000fea0003800200 */
.L_x_3:
[----:B------:R-:W-:Y:S06]  /*02a0*/  BAR.SYNC.DEFER_BLOCKING 0x0 ;  /* 0x0000000000007b1d */ /* 0x000fec0000010000 */
[----:B------:R-:W-:Y:S05]  /*02b0*/  @P0 EXIT ;  /* 0x000000000000094d */ /* 0x000fea0003800000 */
[----:B------:R-:W1:Y:S01]  /*02c0*/  S2UR UR5, SR_CgaCtaId ;  /* 0x00000000000579c3 */ /* 0x000e620000008800 */
[----:B------:R-:W-:-:S07]  /*02d0*/  UMOV UR4, 0x400 ;  /* 0x0000040000047882 */ /* 0x000fce0000000000 */
[----:B------:R-:W2:Y:S01]  /*02e0*/  LDC.64 R2, c[0x0][0x390] ;  /* 0x0000e400ff027b82 */ /* 0x000ea20000000a00 */
[----:B-1----:R-:W-:-:S06]  /*02f0*/  ULEA UR4, UR5, UR4, 0x18 ;  /* 0x0000000405047291 */ /* 0x002fcc000f8ec0ff */
[C---:B------:R-:W-:Y:S01]  /*0300*/  LEA R0, R5.reuse, UR4, 0x2 ;  /* 0x0000000405007c11 */ /* 0x040fe2000f8e10ff */
[----:B--2---:R-:W-:-:S07]  /*0310*/  IMAD.WIDE.U32 R2, R5, 0x4, R2 ;  /* 0x0000000405027825 */ /* 0x004fce00078e0002 */
.L_x_6:
[----:B------:R1:W2:Y:S01]  /*0320*/  LDS R7, [R0] ;  /* 0x0000000000077984 */ /* 0x0002a20000000800 */
[----:B------:R-:W-:-:S05]  /*0330*/  IMAD.IADD R5, R6, 0x1, R5 ;  /* 0x0000000106057824 */ /* 0x000fca00078e0205 */
[----:B------:R-:W-:Y:S01]  /*0340*/  ISETP.GE.U32.AND P0, PT, R5, 0xa, PT ;  /* 0x0000000a0500780c */ /* 0x000fe20003f06070 */
[C---:B-1----:R-:W-:Y:S01]  /*0350*/  IMAD R0, R6.reuse, 0x4, R0 ;  /* 0x0000000406007824 */ /* 0x042fe200078e0200 */
[----:B--2---:R1:W-:Y:S02]  /*0360*/  REDG.E.ADD.STRONG.GPU desc[UR6][R2.64], R7 ;  /* 0x000000070200798e */ /* 0x0043e4000c12e106 */
[----:B-1----:R-:W-:-:S09]  /*0370*/  IMAD.WIDE.U32 R2, R6, 0x4, R2 ;  /* 0x0000000406027825 */ /* 0x002fd200078e0002 */
[----:B------:R-:W-:Y:S05]  /*0380*/  @!P0 BRA `(.L_x_6) ;  /* 0xfffffffc00e48947 */ /* 0x000fea000383ffff */
[----:B------:R-:W-:Y:S05]  /*0390*/  EXIT ;  /* 0x000000000000794d */ /* 0x000fea0003800000 */
.L_x_7:
[----:B------:R-:W-:-:S00]  /*03a0*/  BRA `(.L_x_7) ;  /* 0xfffffffc00fc7947 */ /* 0x000fc0000383ffff */
[----:B------:R-:W-:-:S00]  /*03b0*/  NOP ;  /* 0x0000000000007918 */ /* 0x000fc00000000000 */
        /* <DEDUP_REMOVED lines=12> */
.L_x_8:


//--------------------- .nv.shared._Z11hist_kernelPKciPi --------------------------
	.section	.nv.shared._Z11hist_kernelPKciPi,"aw",@nobits
	.sectionflags	@""
	.align	4
.nv.shared._Z11hist_kernelPKciPi:
	.zero		1064


//--------------------- .nv.shared.reserved.0     --------------------------
	.section	.nv.shared.reserved.0,"aw",@nobits
	.weak		__nv_reservedSMEM_offset_0_alias
	.size		__nv_reservedSMEM_offset_0_alias, 0, 64
	.other		__nv_reservedSMEM_offset_0_alias,@"STO_CUDA_RESERVED_SHARED STV_DEFAULT"
__nv_reservedSMEM_offset_0_alias:
	.zero		0
	.zero		64


//--------------------- .nv.constant0._Z11hist_kernelPKciPi --------------------------
	.section	.nv.constant0._Z11hist_kernelPKciPi,"a",@progbits
	.sectionflags	@""
	.align	4
.nv.constant0._Z11hist_kernelPKciPi:
	.zero		920


//--------------------- SYMBOLS --------------------------

	.type		.nv.reservedSmem.offset0,@object
	.size		.nv.reservedSmem.offset0,0x4
	.type		.nv.reservedSmem.cap,@object
	.size		.nv.reservedSmem.cap,0x4
